//
// Generated by NVIDIA NVVM Compiler
//
// Compiler Build ID: CL-36424714
// Cuda compilation tools, release 13.0, V13.0.88
// Based on NVVM 20.0.0
//

.version 9.0
.target sm_100
.address_size 64

	// .globl	_Z9prefixSumPiS_i
.extern .shared .align 16 .b8 temp[];

.visible .entry _Z9prefixSumPiS_i(
	.param .u64 .ptr .align 1 _Z9prefixSumPiS_i_param_0,
	.param .u64 .ptr .align 1 _Z9prefixSumPiS_i_param_1,
	.param .u32 _Z9prefixSumPiS_i_param_2
)
{
	.reg .pred 	%p<9>;
	.reg .b32 	%r<45>;
	.reg .b64 	%rd<9>;

	ld.param.u64 	%rd1, [_Z9prefixSumPiS_i_param_0];
	ld.param.u64 	%rd2, [_Z9prefixSumPiS_i_param_1];
	ld.param.u32 	%r13, [_Z9prefixSumPiS_i_param_2];
	mov.u32 	%r1, %tid.x;
	mov.u32 	%r14, %ctaid.x;
	mov.u32 	%r2, %ntid.x;
	mad.lo.s32 	%r3, %r14, %r2, %r1;
	setp.ge.s32 	%p1, %r3, %r13;
	shl.b32 	%r15, %r1, 2;
	mov.u32 	%r16, temp;
	add.s32 	%r4, %r16, %r15;
	@%p1 bra 	$L__BB0_2;
	cvta.to.global.u64 	%rd3, %rd1;
	mul.wide.s32 	%rd4, %r3, 4;
	add.s64 	%rd5, %rd3, %rd4;
	ld.global.u32 	%r18, [%rd5];
	st.shared.u32 	[%r4], %r18;
	bra.uni 	$L__BB0_3;
$L__BB0_2:
	mov.b32 	%r17, 0;
	st.shared.u32 	[%r4], %r17;
$L__BB0_3:
	bar.sync 	0;
	setp.lt.u32 	%p2, %r2, 2;
	@%p2 bra 	$L__BB0_8;
	shl.b32 	%r20, %r1, 1;
	add.s32 	%r5, %r20, 2;
	mov.b32 	%r43, 1;
$L__BB0_5:
	mul.lo.s32 	%r8, %r5, %r43;
	add.s32 	%r21, %r8, -1;
	setp.ge.u32 	%p3, %r21, %r2;
	@%p3 bra 	$L__BB0_7;
	sub.s32 	%r22, %r8, %r43;
	shl.b32 	%r23, %r22, 2;
	add.s32 	%r25, %r16, %r23;
	ld.shared.u32 	%r26, [%r25+-4];
	shl.b32 	%r27, %r43, 2;
	add.s32 	%r28, %r25, %r27;
	ld.shared.u32 	%r29, [%r28+-4];
	add.s32 	%r30, %r29, %r26;
	st.shared.u32 	[%r28+-4], %r30;
$L__BB0_7:
	bar.sync 	0;
	shl.b32 	%r43, %r43, 1;
	setp.lt.u32 	%p4, %r43, %r2;
	@%p4 bra 	$L__BB0_5;
$L__BB0_8:
	setp.lt.u32 	%p5, %r2, 2;
	@%p5 bra 	$L__BB0_13;
	shl.b32 	%r31, %r1, 1;
	add.s32 	%r6, %r31, 2;
	mov.u32 	%r44, %r2;
$L__BB0_10:
	shr.u32 	%r11, %r44, 1;
	bar.sync 	0;
	mul.lo.s32 	%r12, %r6, %r11;
	add.s32 	%r32, %r12, %r11;
	add.s32 	%r33, %r32, -1;
	setp.ge.u32 	%p6, %r33, %r2;
	@%p6 bra 	$L__BB0_12;
	shl.b32 	%r34, %r12, 2;
	add.s32 	%r36, %r16, %r34;
	ld.shared.u32 	%r37, [%r36+-4];
	shl.b32 	%r38, %r11, 2;
	add.s32 	%r39, %r36, %r38;
	ld.shared.u32 	%r40, [%r39+-4];
	add.s32 	%r41, %r40, %r37;
	st.shared.u32 	[%r39+-4], %r41;
$L__BB0_12:
	setp.gt.u32 	%p7, %r44, 3;
	mov.u32 	%r44, %r11;
	@%p7 bra 	$L__BB0_10;
$L__BB0_13:
	setp.ge.s32 	%p8, %r3, %r13;
	bar.sync 	0;
	@%p8 bra 	$L__BB0_15;
	ld.shared.u32 	%r42, [%r4];
	cvta.to.global.u64 	%rd6, %rd2;
	mul.wide.s32 	%rd7, %r3, 4;
	add.s64 	%rd8, %rd6, %rd7;
	st.global.u32 	[%rd8], %r42;
$L__BB0_15:
	ret;

}


// ===== COMPILED SASS (sm_100) =====

	.target	sm_100

	.elftype	@"ET_EXEC"


//--------------------- .note.nv.tkinfo           --------------------------
	.section	.note.nv.tkinfo,"",@"SHT_NOTE"
	.sectionflags	@"SHF_NOTE_NV_TKINFO"
	.tkinfo
        /*0018*/ 	.word	0x00000002
        /*0030*/ 	.string	""
        /*0030*/ 	.string	"ptxas"
        /*0030*/ 	.string	"Cuda compilation tools, release 13.0, V13.0.88"
        /*0030*/ 	.string	"Build cuda_13.0.r13.0/compiler.36424714_0"
        /*0030*/ 	.string	"-arch sm_100 -m 64 "



//--------------------- .note.nv.cuinfo           --------------------------
	.section	.note.nv.cuinfo,"",@"SHT_NOTE"
	.sectionflags	@"SHF_NOTE_NV_CUINFO"
        /*0018*/ 	.short	0x0002
        /*001a*/ 	.short	0x0064
        /*001c*/ 	.short	0x0082
	.zero		2


//--------------------- .nv.info                  --------------------------
	.section	.nv.info,"",@"SHT_CUDA_INFO"
	.align	4


	//----- nvinfo : EIATTR_REGCOUNT
	.align		4
        /*0000*/ 	.byte	0x04, 0x2f
        /*0002*/ 	.short	(.L_1 - .L_0)
	.align		4
.L_0:
        /*0004*/ 	.word	index@(_Z9prefixSumPiS_i)
        /*0008*/ 	.word	0x0000000d


	//----- nvinfo : EIATTR_FRAME_SIZE
	.align		4
.L_1:
        /*000c*/ 	.byte	0x04, 0x11
        /*000e*/ 	.short	(.L_3 - .L_2)
	.align		4
.L_2:
        /*0010*/ 	.word	index@(_Z9prefixSumPiS_i)
        /*0014*/ 	.word	0x00000000


	//----- nvinfo : EIATTR_MIN_STACK_SIZE
	.align		4
.L_3:
        /*0018*/ 	.byte	0x04, 0x12
        /*001a*/ 	.short	(.L_5 - .L_4)
	.align		4
.L_4:
        /*001c*/ 	.word	index@(_Z9prefixSumPiS_i)
        /*0020*/ 	.word	0x00000000
.L_5:


//--------------------- .nv.compat                --------------------------
	.section	.nv.compat,"",@"SHT_CUDA_COMPAT_INFO"
	.align	4
        /*0000*/ 	.byte	0x02, 0x09, 0x00, 0x00, 0x02, 0x02, 0x01, 0x00, 0x02, 0x05, 0x05, 0x00, 0x03, 0x07, 0x01, 0x01
        /*0010*/ 	.byte	0x02, 0x03, 0x00, 0x00, 0x02, 0x06, 0x01, 0x00, 0x04, 0x0b, 0x08, 0x00, 0x09, 0x00, 0x00, 0x00
        /*0020*/ 	.byte	0x00, 0x00, 0x00, 0x00


//--------------------- .nv.info._Z9prefixSumPiS_i --------------------------
	.section	.nv.info._Z9prefixSumPiS_i,"",@"SHT_CUDA_INFO"
	.sectionflags	@""
	.align	4


	//----- nvinfo : EIATTR_CUDA_API_VERSION
	.align		4
        /*0000*/ 	.byte	0x04, 0x37
        /*0002*/ 	.short	(.L_7 - .L_6)
.L_6:
        /*0004*/ 	.word	0x00000082


	//----- nvinfo : EIATTR_KPARAM_INFO
	.align		4
.L_7:
        /*0008*/ 	.byte	0x04, 0x17
        /*000a*/ 	.short	(.L_9 - .L_8)
.L_8:
        /*000c*/ 	.word	0x00000000
        /*0010*/ 	.short	0x0002
        /*0012*/ 	.short	0x0010
        /*0014*/ 	.byte	0x00, 0xf0, 0x11, 0x00


	//----- nvinfo : EIATTR_KPARAM_INFO
	.align		4
.L_9:
        /*0018*/ 	.byte	0x04, 0x17
        /*001a*/ 	.short	(.L_11 - .L_10)
.L_10:
        /*001c*/ 	.word	0x00000000
        /*0020*/ 	.short	0x0001
        /*0022*/ 	.short	0x0008
        /*0024*/ 	.byte	0x00, 0xf5, 0x21, 0x00


	//----- nvinfo : EIATTR_KPARAM_INFO
	.align		4
.L_11:
        /*0028*/ 	.byte	0x04, 0x17
        /*002a*/ 	.short	(.L_13 - .L_12)
.L_12:
        /*002c*/ 	.word	0x00000000
        /*0030*/ 	.short	0x0000
        /*0032*/ 	.short	0x0000
        /*0034*/ 	.byte	0x00, 0xf5, 0x21, 0x00


	//----- nvinfo : EIATTR_SPARSE_MMA_MASK
	.align		4
.L_13:
        /*0038*/ 	.byte	0x03, 0x50
        /*003a*/ 	.short	0x0000


	//----- nvinfo : EIATTR_MAXREG_COUNT
	.align		4
        /*003c*/ 	.byte	0x03, 0x1b
        /*003e*/ 	.short	0x00ff


	//----- nvinfo : EIATTR_NUM_BARRIERS
	.align		4
        /*0040*/ 	.byte	0x02, 0x4c
        /*0042*/ 	.byte	0x01
	.zero		1


	//----- nvinfo : EIATTR_MERCURY_ISA_VERSION
	.align		4
        /*0044*/ 	.byte	0x03, 0x5f
        /*0046*/ 	.short	0x0101


	//----- nvinfo : EIATTR_VRC_CTA_INIT_COUNT
	.align		4
        /*0048*/ 	.byte	0x02, 0x4a
	.zero		1
	.zero		1


	//----- nvinfo : EIATTR_EXIT_INSTR_OFFSETS
	.align		4
        /*004c*/ 	.byte	0x04, 0x1c
        /*004e*/ 	.short	(.L_15 - .L_14)


	//   ....[0]....
.L_14:
        /*0050*/ 	.word	0x00000390


	//   ....[1]....
        /*0054*/ 	.word	0x000003e0


	//----- nvinfo : EIATTR_CBANK_PARAM_SIZE
	.align		4
.L_15:
        /*0058*/ 	.byte	0x03, 0x19
        /*005a*/ 	.short	0x0014


	//----- nvinfo : EIATTR_PARAM_CBANK
	.align		4
        /*005c*/ 	.byte	0x04, 0x0a
        /*005e*/ 	.short	(.L_17 - .L_16)
	.align		4
.L_16:
        /*0060*/ 	.word	index@(.nv.constant0._Z9prefixSumPiS_i)
        /*0064*/ 	.short	0x0380
        /*0066*/ 	.short	0x0014


	//----- nvinfo : EIATTR_SW_WAR
	.align		4
.L_17:
        /*0068*/ 	.byte	0x04, 0x36
        /*006a*/ 	.short	(.L_19 - .L_18)
.L_18:
        /*006c*/ 	.word	0x00000008
.L_19:


//--------------------- .nv.callgraph             --------------------------
	.section	.nv.callgraph,"",@"SHT_CUDA_CALLGRAPH"
	.align	4
	.sectionentsize	8
	.align		4
        /*0000*/ 	.word	0x00000000
	.align		4
        /*0004*/ 	.word	0xffffffff
	.align		4
        /*0008*/ 	.word	0x00000000
	.align		4
        /*000c*/ 	.word	0xfffffffe
	.align		4
        /*0010*/ 	.word	0x00000000
	.align		4
        /*0014*/ 	.word	0xfffffffd
	.align		4
        /*0018*/ 	.word	0x00000000
	.align		4
        /*001c*/ 	.word	0xfffffffc


//--------------------- .text._Z9prefixSumPiS_i   --------------------------
	.section	.text._Z9prefixSumPiS_i,"ax",@progbits
	.align	128
        .global         _Z9prefixSumPiS_i
        .type           _Z9prefixSumPiS_i,@function
        .size           _Z9prefixSumPiS_i,(.L_x_4 - _Z9prefixSumPiS_i)
        .other          _Z9prefixSumPiS_i,@"STO_CUDA_ENTRY STV_DEFAULT"
_Z9prefixSumPiS_i:
.text._Z9prefixSumPiS_i:
[----:B------:R-:W-:Y:S01]  /*0000*/  LDC R1, c[0x0][0x37c] ;  /* 0x0000df00ff017b82 */ /* 0x000fe20000000800 */
[----:B------:R-:W0:Y:S07]  /*0010*/  S2R R9, SR_TID.X ;  /* 0x0000000000097919 */ /* 0x000e2e0000002100 */
[----:B------:R-:W0:Y:S01]  /*0020*/  S2UR UR4, SR_CTAID.X ;  /* 0x00000000000479c3 */ /* 0x000e220000002500 */
[----:B------:R-:W1:Y:S01]  /*0030*/  LDCU UR5, c[0x0][0x390] ;  /* 0x00007200ff0577ac */ /* 0x000e620008000800 */
[----:B------:R-:W2:Y:S06]  /*0040*/  LDCU.64 UR6, c[0x0][0x358] ;  /* 0x00006b00ff0677ac */ /* 0x000eac0008000a00 */
[----:B------:R-:W0:Y:S02]  /*0050*/  LDC R10, c[0x0][0x360] ;  /* 0x0000d800ff0a7b82 */ /* 0x000e240000000800 */
[----:B0-----:R-:W-:-:S05]  /*0060*/  IMAD R0, R10, UR4, R9 ;  /* 0x000000040a007c24 */ /* 0x001fca000f8e0209 */
[----:B-1----:R-:W-:-:S13]  /*0070*/  ISETP.GE.AND P0, PT, R0, UR5, PT ;  /* 0x0000000500007c0c */ /* 0x002fda000bf06270 */
[----:B------:R-:W0:Y:S02]  /*0080*/  @!P0 LDC.64 R2, c[0x0][0x380] ;  /* 0x0000e000ff028b82 */ /* 0x000e240000000a00 */
[----:B0-----:R-:W-:-:S06]  /*0090*/  @!P0 IMAD.WIDE R2, R0, 0x4, R2 ;  /* 0x0000000400028825 */ /* 0x001fcc00078e0202 */
[----:B--2---:R-:W2:Y:S01]  /*00a0*/  @!P0 LDG.E R3, desc[UR6][R2.64] ;  /* 0x0000000602038981 */ /* 0x004ea2000c1e1900 */
[----:B------:R-:W0:Y:S01]  /*00b0*/  S2UR UR5, SR_CgaCtaId ;  /* 0x00000000000579c3 */ /* 0x000e220000008800 */
[----:B------:R-:W-:Y:S02]  /*00c0*/  UMOV UR4, 0x400 ;  /* 0x0000040000047882 */ /* 0x000fe40000000000 */
[----:B0-----:R-:W-:-:S06]  /*00d0*/  ULEA UR4, UR5, UR4, 0x18 ;  /* 0x0000000405047291 */ /* 0x001fcc000f8ec0ff */
[----:B------:R-:W-:-:S05]  /*00e0*/  LEA R4, R9, UR4, 0x2 ;  /* 0x0000000409047c11 */ /* 0x000fca000f8e10ff */
[----:B--2---:R0:W-:Y:S04]  /*00f0*/  @!P0 STS [R4], R3 ;  /* 0x0000000304008388 */ /* 0x0041e80000000800 */
[----:B------:R0:W-:Y:S01]  /*0100*/  @P0 STS [R4], RZ ;  /* 0x000000ff04000388 */ /* 0x0001e20000000800 */
[----:B------:R-:W-:Y:S01]  /*0110*/  BAR.SYNC.DEFER_BLOCKING 0x0 ;  /* 0x0000000000007b1d */ /* 0x000fe20000010000 */
[----:B------:R-:W-:-:S13]  /*0120*/  ISETP.GE.U32.AND P0, PT, R10, 0x2, PT ;  /* 0x000000020a00780c */ /* 0x000fda0003f06070 */
[----:B0-----:R-:W-:Y:S05]  /*0130*/  @!P0 BRA `(.L_x_0) ;  /* 0x0000000000888947 */ /* 0x001fea0003800000 */
[----:B------:R-:W-:Y:S01]  /*0140*/  LEA R2, R9, 0x2, 0x1 ;  /* 0x0000000209027811 */ /* 0x000fe200078e08ff */
[----:B------:R-:W-:-:S07]  /*0150*/  IMAD.MOV.U32 R3, RZ, RZ, 0x1 ;  /* 0x00000001ff037424 */ /* 0x000fce00078e00ff */
.L_x_1:
[----:B------:R-:W-:-:S04]  /*0160*/  IMAD R6, R2, R3, RZ ;  /* 0x0000000302067224 */ /* 0x000fc800078e02ff */
[----:B------:R-:W-:-:S05]  /*0170*/  VIADD R5, R6, 0xffffffff ;  /* 0xffffffff06057836 */ /* 0x000fca0000000000 */
[----:B------:R-:W-:-:S13]  /*0180*/  ISETP.GE.U32.AND P0, PT, R5, R10, PT ;  /* 0x0000000a0500720c */ /* 0x000fda0003f06070 */
[----:B------:R-:W-:-:S05]  /*0190*/  @!P0 IMAD.IADD R5, R6, 0x1, -R3 ;  /* 0x0000000106058824 */ /* 0x000fca00078e0a03 */
[----:B------:R-:W-:-:S05]  /*01a0*/  @!P0 LEA R6, R5, UR4, 0x2 ;  /* 0x0000000405068c11 */ /* 0x000fca000f8e10ff */
[C---:B------:R-:W-:Y:S02]  /*01b0*/  @!P0 IMAD R5, R3.reuse, 0x4, R6 ;  /* 0x0000000403058824 */ /* 0x040fe400078e0206 */
[----:B------:R-:W-:Y:S01]  /*01c0*/  @!P0 LDS R6, [R6+-0x4] ;  /* 0xfffffc0006068984 */ /* 0x000fe20000000800 */
[----:B------:R-:W-:-:S03]  /*01d0*/  IMAD.SHL.U32 R3, R3, 0x2, RZ ;  /* 0x0000000203037824 */ /* 0x000fc600078e00ff */
[----:B------:R-:W0:Y:S02]  /*01e0*/  @!P0 LDS R7, [R5+-0x4] ;  /* 0xfffffc0005078984 */ /* 0x000e240000000800 */
[----:B0-----:R-:W-:-:S05]  /*01f0*/  @!P0 IMAD.IADD R8, R6, 0x1, R7 ;  /* 0x0000000106088824 */ /* 0x001fca00078e0207 */
[----:B------:R0:W-:Y:S01]  /*0200*/  @!P0 STS [R5+-0x4], R8 ;  /* 0xfffffc0805008388 */ /* 0x0001e20000000800 */
[----:B------:R-:W-:Y:S01]  /*0210*/  BAR.SYNC.DEFER_BLOCKING 0x0 ;  /* 0x0000000000007b1d */ /* 0x000fe20000010000 */
[----:B------:R-:W-:-:S13]  /*0220*/  ISETP.GE.U32.AND P0, PT, R3, R10, PT ;  /* 0x0000000a0300720c */ /* 0x000fda0003f06070 */
[----:B0-----:R-:W-:Y:S05]  /*0230*/  @!P0 BRA `(.L_x_1) ;  /* 0xfffffffc00c88947 */ /* 0x001fea000383ffff */
[----:B------:R-:W-:-:S13]  /*0240*/  ISETP.GE.U32.AND P0, PT, R10, 0x2, PT ;  /* 0x000000020a00780c */ /* 0x000fda0003f06070 */
[----:B------:R-:W-:Y:S05]  /*0250*/  @!P0 BRA `(.L_x_0) ;  /* 0x0000000000408947 */ /* 0x000fea0003800000 */
[----:B------:R-:W-:Y:S01]  /*0260*/  LEA R9, R9, 0x2, 0x1 ;  /* 0x0000000209097811 */ /* 0x000fe200078e08ff */
[----:B------:R-:W-:-:S07]  /*0270*/  IMAD.MOV.U32 R2, RZ, RZ, R10 ;  /* 0x000000ffff027224 */ /* 0x000fce00078e000a */
.L_x_2:
[----:B------:R-:W-:Y:S01]  /*0280*/  SHF.R.U32.HI R8, RZ, 0x1, R2 ;  /* 0x00000001ff087819 */ /* 0x000fe20000011602 */
[----:B------:R-:W-:Y:S04]  /*0290*/  BAR.SYNC.DEFER_BLOCKING 0x0 ;  /* 0x0000000000007b1d */ /* 0x000fe80000010000 */
[----:B------:R-:W-:-:S05]  /*02a0*/  IMAD R5, R9, R8, RZ ;  /* 0x0000000809057224 */ /* 0x000fca00078e02ff */
[----:B------:R-:W-:-:S04]  /*02b0*/  IADD3 R3, PT, PT, R5, -0x1, R8 ;  /* 0xffffffff05037810 */ /* 0x000fc80007ffe008 */
[----:B------:R-:W-:-:S13]  /*02c0*/  ISETP.GE.U32.AND P0, PT, R3, R10, PT ;  /* 0x0000000a0300720c */ /* 0x000fda0003f06070 */
[----:B------:R-:W-:-:S05]  /*02d0*/  @!P0 LEA R3, R5, UR4, 0x2 ;  /* 0x0000000405038c11 */ /* 0x000fca000f8e10ff */
[----:B------:R-:W-:Y:S02]  /*02e0*/  @!P0 IMAD R5, R8, 0x4, R3 ;  /* 0x0000000408058824 */ /* 0x000fe400078e0203 */
[----:B------:R-:W-:Y:S04]  /*02f0*/  @!P0 LDS R3, [R3+-0x4] ;  /* 0xfffffc0003038984 */ /* 0x000fe80000000800 */
[----:B------:R-:W0:Y:S02]  /*0300*/  @!P0 LDS R6, [R5+-0x4] ;  /* 0xfffffc0005068984 */ /* 0x000e240000000800 */
[----:B0-----:R-:W-:-:S05]  /*0310*/  @!P0 IMAD.IADD R6, R3, 0x1, R6 ;  /* 0x0000000103068824 */ /* 0x001fca00078e0206 */
[----:B------:R0:W-:Y:S01]  /*0320*/  @!P0 STS [R5+-0x4], R6 ;  /* 0xfffffc0605008388 */ /* 0x0001e20000000800 */
[----:B------:R-:W-:Y:S01]  /*0330*/  ISETP.GT.U32.AND P0, PT, R2, 0x3, PT ;  /* 0x000000030200780c */ /* 0x000fe20003f04070 */
[----:B------:R-:W-:-:S12]  /*0340*/  IMAD.MOV.U32 R2, RZ, RZ, R8 ;  /* 0x000000ffff027224 */ /* 0x000fd800078e0008 */
[----:B0-----:R-:W-:Y:S05]  /*0350*/  @P0 BRA `(.L_x_2) ;  /* 0xfffffffc00c80947 */ /* 0x001fea000383ffff */
.L_x_0:
[----:B------:R-:W0:Y:S01]  /*0360*/  LDCU UR4, c[0x0][0x390] ;  /* 0x00007200ff0477ac */ /* 0x000e220008000800 */
[----:B------:R-:W-:Y:S01]  /*0370*/  BAR.SYNC.DEFER_BLOCKING 0x0 ;  /* 0x0000000000007b1d */ /* 0x000fe20000010000 */
[----:B0-----:R-:W-:-:S13]  /*0380*/  ISETP.GE.AND P0, PT, R0, UR4, PT ;  /* 0x0000000400007c0c */ /* 0x001fda000bf06270 */
[----:B------:R-:W-:Y:S05]  /*0390*/  @P0 EXIT ;  /* 0x000000000000094d */ /* 0x000fea0003800000 */
[----:B------:R-:W0:Y:S01]  /*03a0*/  LDS R5, [R4] ;  /* 0x0000000004057984 */ /* 0x000e220000000800 */
[----:B------:R-:W1:Y:S02]  /*03b0*/  LDC.64 R2, c[0x0][0x388] ;  /* 0x0000e200ff027b82 */ /* 0x000e640000000a00 */
[----:B-1----:R-:W-:-:S05]  /*03c0*/  IMAD.WIDE R2, R0, 0x4, R2 ;  /* 0x0000000400027825 */ /* 0x002fca00078e0202 */
[----:B0-----:R-:W-:Y:S01]  /*03d0*/  STG.E desc[UR6][R2.64], R5 ;  /* 0x0000000502007986 */ /* 0x001fe2000c101906 */
[----:B------:R-:W-:Y:S05]  /*03e0*/  EXIT ;  /* 0x000000000000794d */ /* 0x000fea0003800000 */
.L_x_3:
[----:B------:R-:W-:-:S00]  /*03f0*/  BRA `(.L_x_3) ;  /* 0xfffffffc00fc7947 */ /* 0x000fc0000383ffff */
[----:B------:R-:W-:-:S00]  /*0400*/  NOP ;  /* 0x0000000000007918 */ /* 0x000fc00000000000 */
[----:B------:R-:W-:-:S00]  /*0410*/  NOP ;  /* 0x0000000000007918 */ /* 0x000fc00000000000 */
[----:B------:R-:W-:-:S00]  /*0420*/  NOP ;  /* 0x0000000000007918 */ /* 0x000fc00000000000 */
[----:B------:R-:W-:-:S00]  /*0430*/  NOP ;  /* 0x0000000000007918 */ /* 0x000fc00000000000 */
[----:B------:R-:W-:-:S00]  /*0440*/  NOP ;  /* 0x0000000000007918 */ /* 0x000fc00000000000 */
[----:B------:R-:W-:-:S00]  /*0450*/  NOP ;  /* 0x0000000000007918 */ /* 0x000fc00000000000 */
[----:B------:R-:W-:-:S00]  /*0460*/  NOP ;  /* 0x0000000000007918 */ /* 0x000fc00000000000 */
[----:B------:R-:W-:-:S00]  /*0470*/  NOP ;  /* 0x0000000000007918 */ /* 0x000fc00000000000 */
.L_x_4:


//--------------------- .nv.shared._Z9prefixSumPiS_i --------------------------
	.section	.nv.shared._Z9prefixSumPiS_i,"aw",@nobits
	.sectionflags	@""
	.align	16
	.zero		1024


//--------------------- .nv.shared.reserved.0     --------------------------
	.section	.nv.shared.reserved.0,"aw",@nobits
	.weak		__nv_reservedSMEM_offset_0_alias
	.size		__nv_reservedSMEM_offset_0_alias, 0, 64
	.other		__nv_reservedSMEM_offset_0_alias,@"STO_CUDA_RESERVED_SHARED STV_DEFAULT"
__nv_reservedSMEM_offset_0_alias:
	.zero		0
	.zero		64


//--------------------- .nv.constant0._Z9prefixSumPiS_i --------------------------
	.section	.nv.constant0._Z9prefixSumPiS_i,"a",@progbits
	.sectionflags	@""
	.align	4
.nv.constant0._Z9prefixSumPiS_i:
	.zero		916


//--------------------- SYMBOLS --------------------------

	.type		.nv.reservedSmem.offset0,@object
	.size		.nv.reservedSmem.offset0,0x4
	.type		.nv.reservedSmem.cap,@object
	.size		.nv.reservedSmem.cap,0x4
